//
// Generated by NVIDIA NVVM Compiler
//
// Compiler Build ID: CL-36424714
// Cuda compilation tools, release 13.0, V13.0.88
// Based on NVVM 20.0.0
//

.version 9.0
.target sm_100
.address_size 64

	// .globl	_Z11zeroIndicesPll

.visible .entry _Z11zeroIndicesPll(
	.param .u64 .ptr .align 1 _Z11zeroIndicesPll_param_0,
	.param .u64 _Z11zeroIndicesPll_param_1
)
{
	.reg .pred 	%p<2>;
	.reg .b32 	%r<5>;
	.reg .b64 	%rd<10>;

	ld.param.u64 	%rd2, [_Z11zeroIndicesPll_param_0];
	ld.param.u64 	%rd3, [_Z11zeroIndicesPll_param_1];
	mov.u32 	%r1, %tid.x;
	mov.u32 	%r2, %ntid.x;
	mov.u32 	%r3, %ctaid.x;
	mad.lo.s32 	%r4, %r2, %r3, %r1;
	cvt.s64.s32 	%rd1, %r4;
	setp.le.s64 	%p1, %rd3, %rd1;
	@%p1 bra 	$L__BB0_2;
	cvta.to.global.u64 	%rd4, %rd2;
	shl.b64 	%rd5, %rd1, 3;
	add.s64 	%rd6, %rd4, %rd5;
	ld.global.u64 	%rd7, [%rd6];
	ld.global.u64 	%rd8, [%rd4];
	sub.s64 	%rd9, %rd7, %rd8;
	st.global.u64 	[%rd6], %rd9;
$L__BB0_2:
	ret;

}


// ===== COMPILED SASS (sm_100) =====

	.target	sm_100

	.elftype	@"ET_EXEC"


//--------------------- .note.nv.tkinfo           --------------------------
	.section	.note.nv.tkinfo,"",@"SHT_NOTE"
	.sectionflags	@"SHF_NOTE_NV_TKINFO"
	.tkinfo
        /*0018*/ 	.word	0x00000002
        /*0030*/ 	.string	""
        /*0030*/ 	.string	"ptxas"
        /*0030*/ 	.string	"Cuda compilation tools, release 13.0, V13.0.88"
        /*0030*/ 	.string	"Build cuda_13.0.r13.0/compiler.36424714_0"
        /*0030*/ 	.string	"-arch sm_100 -m 64 "



//--------------------- .note.nv.cuinfo           --------------------------
	.section	.note.nv.cuinfo,"",@"SHT_NOTE"
	.sectionflags	@"SHF_NOTE_NV_CUINFO"
        /*0018*/ 	.short	0x0002
        /*001a*/ 	.short	0x0064
        /*001c*/ 	.short	0x0082
	.zero		2


//--------------------- .nv.info                  --------------------------
	.section	.nv.info,"",@"SHT_CUDA_INFO"
	.align	4


	//----- nvinfo : EIATTR_REGCOUNT
	.align		4
        /*0000*/ 	.byte	0x04, 0x2f
        /*0002*/ 	.short	(.L_1 - .L_0)
	.align		4
.L_0:
        /*0004*/ 	.word	index@(_Z11zeroIndicesPll)
        /*0008*/ 	.word	0x0000000a


	//----- nvinfo : EIATTR_FRAME_SIZE
	.align		4
.L_1:
        /*000c*/ 	.byte	0x04, 0x11
        /*000e*/ 	.short	(.L_3 - .L_2)
	.align		4
.L_2:
        /*0010*/ 	.word	index@(_Z11zeroIndicesPll)
        /*0014*/ 	.word	0x00000000


	//----- nvinfo : EIATTR_MIN_STACK_SIZE
	.align		4
.L_3:
        /*0018*/ 	.byte	0x04, 0x12
        /*001a*/ 	.short	(.L_5 - .L_4)
	.align		4
.L_4:
        /*001c*/ 	.word	index@(_Z11zeroIndicesPll)
        /*0020*/ 	.word	0x00000000
.L_5:


//--------------------- .nv.compat                --------------------------
	.section	.nv.compat,"",@"SHT_CUDA_COMPAT_INFO"
	.align	4
        /*0000*/ 	.byte	0x02, 0x09, 0x00, 0x00, 0x02, 0x02, 0x01, 0x00, 0x02, 0x05, 0x05, 0x00, 0x03, 0x07, 0x01, 0x01
        /*0010*/ 	.byte	0x02, 0x03, 0x00, 0x00, 0x02, 0x06, 0x01, 0x00, 0x04, 0x0b, 0x08, 0x00, 0x09, 0x00, 0x00, 0x00
        /*0020*/ 	.byte	0x00, 0x00, 0x00, 0x00


//--------------------- .nv.info._Z11zeroIndicesPll --------------------------
	.section	.nv.info._Z11zeroIndicesPll,"",@"SHT_CUDA_INFO"
	.sectionflags	@""
	.align	4


	//----- nvinfo : EIATTR_CUDA_API_VERSION
	.align		4
        /*0000*/ 	.byte	0x04, 0x37
        /*0002*/ 	.short	(.L_7 - .L_6)
.L_6:
        /*0004*/ 	.word	0x00000082


	//----- nvinfo : EIATTR_KPARAM_INFO
	.align		4
.L_7:
        /*0008*/ 	.byte	0x04, 0x17
        /*000a*/ 	.short	(.L_9 - .L_8)
.L_8:
        /*000c*/ 	.word	0x00000000
        /*0010*/ 	.short	0x0001
        /*0012*/ 	.short	0x0008
        /*0014*/ 	.byte	0x00, 0xf0, 0x21, 0x00


	//----- nvinfo : EIATTR_KPARAM_INFO
	.align		4
.L_9:
        /*0018*/ 	.byte	0x04, 0x17
        /*001a*/ 	.short	(.L_11 - .L_10)
.L_10:
        /*001c*/ 	.word	0x00000000
        /*0020*/ 	.short	0x0000
        /*0022*/ 	.short	0x0000
        /*0024*/ 	.byte	0x00, 0xf5, 0x21, 0x00


	//----- nvinfo : EIATTR_SPARSE_MMA_MASK
	.align		4
.L_11:
        /*0028*/ 	.byte	0x03, 0x50
        /*002a*/ 	.short	0x0000


	//----- nvinfo : EIATTR_MAXREG_COUNT
	.align		4
        /*002c*/ 	.byte	0x03, 0x1b
        /*002e*/ 	.short	0x00ff


	//----- nvinfo : EIATTR_MERCURY_ISA_VERSION
	.align		4
        /*0030*/ 	.byte	0x03, 0x5f
        /*0032*/ 	.short	0x0101


	//----- nvinfo : EIATTR_VRC_CTA_INIT_COUNT
	.align		4
        /*0034*/ 	.byte	0x02, 0x4a
	.zero		1
	.zero		1


	//----- nvinfo : EIATTR_EXIT_INSTR_OFFSETS
	.align		4
        /*0038*/ 	.byte	0x04, 0x1c
        /*003a*/ 	.short	(.L_13 - .L_12)


	//   ....[0]....
.L_12:
        /*003c*/ 	.word	0x00000090


	//   ....[1]....
        /*0040*/ 	.word	0x00000140


	//----- nvinfo : EIATTR_CBANK_PARAM_SIZE
	.align		4
.L_13:
        /*0044*/ 	.byte	0x03, 0x19
        /*0046*/ 	.short	0x0010


	//----- nvinfo : EIATTR_PARAM_CBANK
	.align		4
        /*0048*/ 	.byte	0x04, 0x0a
        /*004a*/ 	.short	(.L_15 - .L_14)
	.align		4
.L_14:
        /*004c*/ 	.word	index@(.nv.constant0._Z11zeroIndicesPll)
        /*0050*/ 	.short	0x0380
        /*0052*/ 	.short	0x0010


	//----- nvinfo : EIATTR_SW_WAR
	.align		4
.L_15:
        /*0054*/ 	.byte	0x04, 0x36
        /*0056*/ 	.short	(.L_17 - .L_16)
.L_16:
        /*0058*/ 	.word	0x00000008
.L_17:


//--------------------- .nv.callgraph             --------------------------
	.section	.nv.callgraph,"",@"SHT_CUDA_CALLGRAPH"
	.align	4
	.sectionentsize	8
	.align		4
        /*0000*/ 	.word	0x00000000
	.align		4
        /*0004*/ 	.word	0xffffffff
	.align		4
        /*0008*/ 	.word	0x00000000
	.align		4
        /*000c*/ 	.word	0xfffffffe
	.align		4
        /*0010*/ 	.word	0x00000000
	.align		4
        /*0014*/ 	.word	0xfffffffd
	.align		4
        /*0018*/ 	.word	0x00000000
	.align		4
        /*001c*/ 	.word	0xfffffffc


//--------------------- .text._Z11zeroIndicesPll  --------------------------
	.section	.text._Z11zeroIndicesPll,"ax",@progbits
	.align	128
        .global         _Z11zeroIndicesPll
        .type           _Z11zeroIndicesPll,@function
        .size           _Z11zeroIndicesPll,(.L_x_1 - _Z11zeroIndicesPll)
        .other          _Z11zeroIndicesPll,@"STO_CUDA_ENTRY STV_DEFAULT"
_Z11zeroIndicesPll:
.text._Z11zeroIndicesPll:
[----:B------:R-:W-:Y:S01]  /*0000*/  LDC R1, c[0x0][0x37c] ;  /* 0x0000df00ff017b82 */ /* 0x000fe20000000800 */
[----:B------:R-:W0:Y:S01]  /*0010*/  S2R R0, SR_TID.X ;  /* 0x0000000000007919 */ /* 0x000e220000002100 */
[----:B------:R-:W0:Y:S01]  /*0020*/  LDCU UR4, c[0x0][0x360] ;  /* 0x00006c00ff0477ac */ /* 0x000e220008000800 */
[----:B------:R-:W0:Y:S01]  /*0030*/  S2R R3, SR_CTAID.X ;  /* 0x0000000000037919 */ /* 0x000e220000002500 */
[----:B------:R-:W1:Y:S01]  /*0040*/  LDCU.64 UR6, c[0x0][0x388] ;  /* 0x00007100ff0677ac */ /* 0x000e620008000a00 */
[----:B0-----:R-:W-:-:S05]  /*0050*/  IMAD R0, R3, UR4, R0 ;  /* 0x0000000403007c24 */ /* 0x001fca000f8e0200 */
[----:B-1----:R-:W-:Y:S02]  /*0060*/  ISETP.GE.U32.AND P0, PT, R0, UR6, PT ;  /* 0x0000000600007c0c */ /* 0x002fe4000bf06070 */
[----:B------:R-:W-:-:S04]  /*0070*/  SHF.R.S32.HI R3, RZ, 0x1f, R0 ;  /* 0x0000001fff037819 */ /* 0x000fc80000011400 */
[----:B------:R-:W-:-:S13]  /*0080*/  ISETP.GE.AND.EX P0, PT, R3, UR7, PT, P0 ;  /* 0x0000000703007c0c */ /* 0x000fda000bf06300 */
[----:B------:R-:W-:Y:S05]  /*0090*/  @P0 EXIT ;  /* 0x000000000000094d */ /* 0x000fea0003800000 */
[----:B------:R-:W0:Y:S01]  /*00a0*/  LDCU.64 UR6, c[0x0][0x380] ;  /* 0x00007000ff0677ac */ /* 0x000e220008000a00 */
[----:B------:R-:W1:Y:S01]  /*00b0*/  LDC.64 R6, c[0x0][0x380] ;  /* 0x0000e000ff067b82 */ /* 0x000e620000000a00 */
[----:B------:R-:W1:Y:S01]  /*00c0*/  LDCU.64 UR4, c[0x0][0x358] ;  /* 0x00006b00ff0477ac */ /* 0x000e620008000a00 */
[----:B0-----:R-:W-:-:S04]  /*00d0*/  LEA R2, P0, R0, UR6, 0x3 ;  /* 0x0000000600027c11 */ /* 0x001fc8000f8018ff */
[----:B------:R-:W-:Y:S01]  /*00e0*/  LEA.HI.X R3, R0, UR7, R3, 0x3, P0 ;  /* 0x0000000700037c11 */ /* 0x000fe200080f1c03 */
[----:B-1----:R-:W2:Y:S04]  /*00f0*/  LDG.E.64 R6, desc[UR4][R6.64] ;  /* 0x0000000406067981 */ /* 0x002ea8000c1e1b00 */
[----:B------:R-:W2:Y:S02]  /*0100*/  LDG.E.64 R4, desc[UR4][R2.64] ;  /* 0x0000000402047981 */ /* 0x000ea4000c1e1b00 */
[----:B--2---:R-:W-:-:S05]  /*0110*/  IADD3 R4, P0, PT, R4, -R6, RZ ;  /* 0x8000000604047210 */ /* 0x004fca0007f1e0ff */
[----:B------:R-:W-:-:S05]  /*0120*/  IMAD.X R5, R5, 0x1, ~R7, P0 ;  /* 0x0000000105057824 */ /* 0x000fca00000e0e07 */
[----:B------:R-:W-:Y:S01]  /*0130*/  STG.E.64 desc[UR4][R2.64], R4 ;  /* 0x0000000402007986 */ /* 0x000fe2000c101b04 */
[----:B------:R-:W-:Y:S05]  /*0140*/  EXIT ;  /* 0x000000000000794d */ /* 0x000fea0003800000 */
.L_x_0:
[----:B------:R-:W-:-:S00]  /*0150*/  BRA `(.L_x_0) ;  /* 0xfffffffc00fc7947 */ /* 0x000fc0000383ffff */
[----:B------:R-:W-:-:S00]  /*0160*/  NOP ;  /* 0x0000000000007918 */ /* 0x000fc00000000000 */
        /* <DEDUP_REMOVED lines=9> */
.L_x_1:


//--------------------- .nv.shared.reserved.0     --------------------------
	.section	.nv.shared.reserved.0,"aw",@nobits
	.weak		__nv_reservedSMEM_offset_0_alias
	.size		__nv_reservedSMEM_offset_0_alias, 0, 64
	.other		__nv_reservedSMEM_offset_0_alias,@"STO_CUDA_RESERVED_SHARED STV_DEFAULT"
__nv_reservedSMEM_offset_0_alias:
	.zero		0
	.zero		64


//--------------------- .nv.constant0._Z11zeroIndicesPll --------------------------
	.section	.nv.constant0._Z11zeroIndicesPll,"a",@progbits
	.sectionflags	@""
	.align	4
.nv.constant0._Z11zeroIndicesPll:
	.zero		912


//--------------------- SYMBOLS --------------------------

	.type		.nv.reservedSmem.offset0,@object
	.size		.nv.reservedSmem.offset0,0x4
